//
// Generated by NVIDIA NVVM Compiler
//
// Compiler Build ID: CL-36424714
// Cuda compilation tools, release 13.0, V13.0.88
// Based on NVVM 20.0.0
//

.version 9.0
.target sm_100
.address_size 64

	// .globl	shared_bandwidth_test
// _ZZ21shared_bandwidth_testE5cache has been demoted
// _ZZ32shared_bandwidth_extra_cost_testE5cache has been demoted

.visible .entry shared_bandwidth_test(
	.param .u64 .ptr .align 1 shared_bandwidth_test_param_0,
	.param .u64 .ptr .align 1 shared_bandwidth_test_param_1,
	.param .u32 shared_bandwidth_test_param_2
)
{
	.reg .pred 	%p<4>;
	.reg .b32 	%r<25>;
	.reg .b64 	%rd<10>;
	.reg .b64 	%fd<2>;
	// demoted variable
	.shared .align 8 .b8 _ZZ21shared_bandwidth_testE5cache[256];
	ld.param.u64 	%rd3, [shared_bandwidth_test_param_0];
	ld.param.u64 	%rd4, [shared_bandwidth_test_param_1];
	ld.param.u32 	%r14, [shared_bandwidth_test_param_2];
	mov.u32 	%r15, %ctaid.x;
	mov.u32 	%r1, %ntid.x;
	mov.u32 	%r2, %tid.x;
	mad.lo.s32 	%r21, %r15, %r1, %r2;
	setp.ge.s32 	%p1, %r21, %r14;
	@%p1 bra 	$L__BB0_5;
	and.b32  	%r22, %r2, 31;
	mov.u32 	%r16, %nctaid.x;
	mul.lo.s32 	%r5, %r1, %r16;
	cvta.to.global.u64 	%rd1, %rd3;
	cvta.to.global.u64 	%rd2, %rd4;
$L__BB0_2:
	mul.wide.s32 	%rd5, %r21, 8;
	add.s64 	%rd6, %rd1, %rd5;
	ld.global.f64 	%fd1, [%rd6];
	shl.b32 	%r18, %r22, 3;
	mov.u32 	%r19, _ZZ21shared_bandwidth_testE5cache;
	add.s32 	%r20, %r19, %r18;
	st.shared.f64 	[%r20], %fd1;
	and.b32  	%r22, %r22, 31;
	mov.b32 	%r23, 0;
$L__BB0_3:
	bar.sync 	0;
	bar.sync 	0;
	bar.sync 	0;
	bar.sync 	0;
	bar.sync 	0;
	bar.sync 	0;
	bar.sync 	0;
	xor.b32  	%r22, %r22, 16;
	bar.sync 	0;
	add.s32 	%r23, %r23, 8;
	setp.ne.s32 	%p2, %r23, 1000;
	@%p2 bra 	$L__BB0_3;
	add.s64 	%rd8, %rd2, %rd5;
	mov.b64 	%rd9, 0;
	st.global.u64 	[%rd8], %rd9;
	add.s32 	%r21, %r21, %r5;
	setp.lt.s32 	%p3, %r21, %r14;
	@%p3 bra 	$L__BB0_2;
$L__BB0_5:
	ret;

}
	// .globl	shared_bandwidth_extra_cost_test
.visible .entry shared_bandwidth_extra_cost_test(
	.param .u64 .ptr .align 1 shared_bandwidth_extra_cost_test_param_0,
	.param .u64 .ptr .align 1 shared_bandwidth_extra_cost_test_param_1,
	.param .u32 shared_bandwidth_extra_cost_test_param_2
)
{
	.reg .pred 	%p<4>;
	.reg .b32 	%r<25>;
	.reg .b64 	%rd<10>;
	.reg .b64 	%fd<2>;
	// demoted variable
	.shared .align 8 .b8 _ZZ32shared_bandwidth_extra_cost_testE5cache[256];
	ld.param.u64 	%rd3, [shared_bandwidth_extra_cost_test_param_0];
	ld.param.u64 	%rd4, [shared_bandwidth_extra_cost_test_param_1];
	ld.param.u32 	%r14, [shared_bandwidth_extra_cost_test_param_2];
	mov.u32 	%r15, %ctaid.x;
	mov.u32 	%r1, %ntid.x;
	mov.u32 	%r2, %tid.x;
	mad.lo.s32 	%r21, %r15, %r1, %r2;
	setp.ge.s32 	%p1, %r21, %r14;
	@%p1 bra 	$L__BB1_5;
	and.b32  	%r22, %r2, 31;
	mov.u32 	%r16, %nctaid.x;
	mul.lo.s32 	%r5, %r1, %r16;
	cvta.to.global.u64 	%rd1, %rd3;
	cvta.to.global.u64 	%rd2, %rd4;
$L__BB1_2:
	mul.wide.s32 	%rd5, %r21, 8;
	add.s64 	%rd6, %rd1, %rd5;
	ld.global.f64 	%fd1, [%rd6];
	shl.b32 	%r18, %r22, 3;
	mov.u32 	%r19, _ZZ32shared_bandwidth_extra_cost_testE5cache;
	add.s32 	%r20, %r19, %r18;
	st.shared.f64 	[%r20], %fd1;
	and.b32  	%r22, %r22, 31;
	mov.b32 	%r23, 0;
$L__BB1_3:
	bar.sync 	0;
	bar.sync 	0;
	bar.sync 	0;
	bar.sync 	0;
	bar.sync 	0;
	bar.sync 	0;
	bar.sync 	0;
	xor.b32  	%r22, %r22, 16;
	bar.sync 	0;
	add.s32 	%r23, %r23, 8;
	setp.ne.s32 	%p2, %r23, 1000;
	@%p2 bra 	$L__BB1_3;
	add.s64 	%rd8, %rd2, %rd5;
	mov.b64 	%rd9, 0;
	st.global.u64 	[%rd8], %rd9;
	add.s32 	%r21, %r21, %r5;
	setp.lt.s32 	%p3, %r21, %r14;
	@%p3 bra 	$L__BB1_2;
$L__BB1_5:
	ret;

}


// ===== COMPILED SASS (sm_100) =====

	.target	sm_100

	.elftype	@"ET_EXEC"


//--------------------- .note.nv.tkinfo           --------------------------
	.section	.note.nv.tkinfo,"",@"SHT_NOTE"
	.sectionflags	@"SHF_NOTE_NV_TKINFO"
	.tkinfo
        /*0018*/ 	.word	0x00000002
        /*0030*/ 	.string	""
        /*0030*/ 	.string	"ptxas"
        /*0030*/ 	.string	"Cuda compilation tools, release 13.0, V13.0.88"
        /*0030*/ 	.string	"Build cuda_13.0.r13.0/compiler.36424714_0"
        /*0030*/ 	.string	"-arch sm_100 -m 64 "



//--------------------- .note.nv.cuinfo           --------------------------
	.section	.note.nv.cuinfo,"",@"SHT_NOTE"
	.sectionflags	@"SHF_NOTE_NV_CUINFO"
        /*0018*/ 	.short	0x0002
        /*001a*/ 	.short	0x0064
        /*001c*/ 	.short	0x0082
	.zero		2


//--------------------- .nv.info                  --------------------------
	.section	.nv.info,"",@"SHT_CUDA_INFO"
	.align	4


	//----- nvinfo : EIATTR_REGCOUNT
	.align		4
        /*0000*/ 	.byte	0x04, 0x2f
        /*0002*/ 	.short	(.L_1 - .L_0)
	.align		4
.L_0:
        /*0004*/ 	.word	index@(shared_bandwidth_test)
        /*0008*/ 	.word	0x00000010


	//----- nvinfo : EIATTR_FRAME_SIZE
	.align		4
.L_1:
        /*000c*/ 	.byte	0x04, 0x11
        /*000e*/ 	.short	(.L_3 - .L_2)
	.align		4
.L_2:
        /*0010*/ 	.word	index@(shared_bandwidth_test)
        /*0014*/ 	.word	0x00000000


	//----- nvinfo : EIATTR_REGCOUNT
	.align		4
.L_3:
        /*0018*/ 	.byte	0x04, 0x2f
        /*001a*/ 	.short	(.L_5 - .L_4)
	.align		4
.L_4:
        /*001c*/ 	.word	index@(shared_bandwidth_extra_cost_test)
        /*0020*/ 	.word	0x00000010


	//----- nvinfo : EIATTR_FRAME_SIZE
	.align		4
.L_5:
        /*0024*/ 	.byte	0x04, 0x11
        /*0026*/ 	.short	(.L_7 - .L_6)
	.align		4
.L_6:
        /*0028*/ 	.word	index@(shared_bandwidth_extra_cost_test)
        /*002c*/ 	.word	0x00000000


	//----- nvinfo : EIATTR_MIN_STACK_SIZE
	.align		4
.L_7:
        /*0030*/ 	.byte	0x04, 0x12
        /*0032*/ 	.short	(.L_9 - .L_8)
	.align		4
.L_8:
        /*0034*/ 	.word	index@(shared_bandwidth_extra_cost_test)
        /*0038*/ 	.word	0x00000000


	//----- nvinfo : EIATTR_MIN_STACK_SIZE
	.align		4
.L_9:
        /*003c*/ 	.byte	0x04, 0x12
        /*003e*/ 	.short	(.L_11 - .L_10)
	.align		4
.L_10:
        /*0040*/ 	.word	index@(shared_bandwidth_test)
        /*0044*/ 	.word	0x00000000
.L_11:


//--------------------- .nv.compat                --------------------------
	.section	.nv.compat,"",@"SHT_CUDA_COMPAT_INFO"
	.align	4
        /*0000*/ 	.byte	0x02, 0x09, 0x00, 0x00, 0x02, 0x02, 0x01, 0x00, 0x02, 0x05, 0x05, 0x00, 0x03, 0x07, 0x01, 0x01
        /*0010*/ 	.byte	0x02, 0x03, 0x00, 0x00, 0x02, 0x06, 0x01, 0x00, 0x04, 0x0b, 0x08, 0x00, 0x09, 0x00, 0x00, 0x00
        /*0020*/ 	.byte	0x00, 0x00, 0x00, 0x00


//--------------------- .nv.info.shared_bandwidth_extra_cost_test --------------------------
	.section	.nv.info.shared_bandwidth_extra_cost_test,"",@"SHT_CUDA_INFO"
	.sectionflags	@""
	.align	4


	//----- nvinfo : EIATTR_CUDA_API_VERSION
	.align		4
        /*0000*/ 	.byte	0x04, 0x37
        /*0002*/ 	.short	(.L_13 - .L_12)
.L_12:
        /*0004*/ 	.word	0x00000082


	//----- nvinfo : EIATTR_KPARAM_INFO
	.align		4
.L_13:
        /*0008*/ 	.byte	0x04, 0x17
        /*000a*/ 	.short	(.L_15 - .L_14)
.L_14:
        /*000c*/ 	.word	0x00000000
        /*0010*/ 	.short	0x0002
        /*0012*/ 	.short	0x0010
        /*0014*/ 	.byte	0x00, 0xf0, 0x11, 0x00


	//----- nvinfo : EIATTR_KPARAM_INFO
	.align		4
.L_15:
        /*0018*/ 	.byte	0x04, 0x17
        /*001a*/ 	.short	(.L_17 - .L_16)
.L_16:
        /*001c*/ 	.word	0x00000000
        /*0020*/ 	.short	0x0001
        /*0022*/ 	.short	0x0008
        /*0024*/ 	.byte	0x00, 0xf5, 0x21, 0x00


	//----- nvinfo : EIATTR_KPARAM_INFO
	.align		4
.L_17:
        /*0028*/ 	.byte	0x04, 0x17
        /*002a*/ 	.short	(.L_19 - .L_18)
.L_18:
        /*002c*/ 	.word	0x00000000
        /*0030*/ 	.short	0x0000
        /*0032*/ 	.short	0x0000
        /*0034*/ 	.byte	0x00, 0xf5, 0x21, 0x00


	//----- nvinfo : EIATTR_SPARSE_MMA_MASK
	.align		4
.L_19:
        /*0038*/ 	.byte	0x03, 0x50
        /*003a*/ 	.short	0x0000


	//----- nvinfo : EIATTR_MAXREG_COUNT
	.align		4
        /*003c*/ 	.byte	0x03, 0x1b
        /*003e*/ 	.short	0x00ff


	//----- nvinfo : EIATTR_NUM_BARRIERS
	.align		4
        /*0040*/ 	.byte	0x02, 0x4c
        /*0042*/ 	.byte	0x01
	.zero		1


	//----- nvinfo : EIATTR_MERCURY_ISA_VERSION
	.align		4
        /*0044*/ 	.byte	0x03, 0x5f
        /*0046*/ 	.short	0x0101


	//----- nvinfo : EIATTR_VRC_CTA_INIT_COUNT
	.align		4
        /*0048*/ 	.byte	0x02, 0x4a
	.zero		1
	.zero		1


	//----- nvinfo : EIATTR_EXIT_INSTR_OFFSETS
	.align		4
        /*004c*/ 	.byte	0x04, 0x1c
        /*004e*/ 	.short	(.L_21 - .L_20)


	//   ....[0]....
.L_20:
        /*0050*/ 	.word	0x00000070


	//   ....[1]....
        /*0054*/ 	.word	0x00004050


	//----- nvinfo : EIATTR_CRS_STACK_SIZE
	.align		4
.L_21:
        /*0058*/ 	.byte	0x04, 0x1e
        /*005a*/ 	.short	(.L_23 - .L_22)
.L_22:
        /*005c*/ 	.word	0x00000000


	//----- nvinfo : EIATTR_CBANK_PARAM_SIZE
	.align		4
.L_23:
        /*0060*/ 	.byte	0x03, 0x19
        /*0062*/ 	.short	0x0014


	//----- nvinfo : EIATTR_PARAM_CBANK
	.align		4
        /*0064*/ 	.byte	0x04, 0x0a
        /*0066*/ 	.short	(.L_25 - .L_24)
	.align		4
.L_24:
        /*0068*/ 	.word	index@(.nv.constant0.shared_bandwidth_extra_cost_test)
        /*006c*/ 	.short	0x0380
        /*006e*/ 	.short	0x0014


	//----- nvinfo : EIATTR_SW_WAR
	.align		4
.L_25:
        /*0070*/ 	.byte	0x04, 0x36
        /*0072*/ 	.short	(.L_27 - .L_26)
.L_26:
        /*0074*/ 	.word	0x00000008
.L_27:


//--------------------- .nv.info.shared_bandwidth_test --------------------------
	.section	.nv.info.shared_bandwidth_test,"",@"SHT_CUDA_INFO"
	.sectionflags	@""
	.align	4


	//----- nvinfo : EIATTR_CUDA_API_VERSION
	.align		4
        /*0000*/ 	.byte	0x04, 0x37
        /*0002*/ 	.short	(.L_29 - .L_28)
.L_28:
        /*0004*/ 	.word	0x00000082


	//----- nvinfo : EIATTR_KPARAM_INFO
	.align		4
.L_29:
        /*0008*/ 	.byte	0x04, 0x17
        /*000a*/ 	.short	(.L_31 - .L_30)
.L_30:
        /*000c*/ 	.word	0x00000000
        /*0010*/ 	.short	0x0002
        /*0012*/ 	.short	0x0010
        /*0014*/ 	.byte	0x00, 0xf0, 0x11, 0x00


	//----- nvinfo : EIATTR_KPARAM_INFO
	.align		4
.L_31:
        /*0018*/ 	.byte	0x04, 0x17
        /*001a*/ 	.short	(.L_33 - .L_32)
.L_32:
        /*001c*/ 	.word	0x00000000
        /*0020*/ 	.short	0x0001
        /*0022*/ 	.short	0x0008
        /*0024*/ 	.byte	0x00, 0xf5, 0x21, 0x00


	//----- nvinfo : EIATTR_KPARAM_INFO
	.align		4
.L_33:
        /*0028*/ 	.byte	0x04, 0x17
        /*002a*/ 	.short	(.L_35 - .L_34)
.L_34:
        /*002c*/ 	.word	0x00000000
        /*0030*/ 	.short	0x0000
        /*0032*/ 	.short	0x0000
        /*0034*/ 	.byte	0x00, 0xf5, 0x21, 0x00


	//----- nvinfo : EIATTR_SPARSE_MMA_MASK
	.align		4
.L_35:
        /*0038*/ 	.byte	0x03, 0x50
        /*003a*/ 	.short	0x0000


	//----- nvinfo : EIATTR_MAXREG_COUNT
	.align		4
        /*003c*/ 	.byte	0x03, 0x1b
        /*003e*/ 	.short	0x00ff


	//----- nvinfo : EIATTR_NUM_BARRIERS
	.align		4
        /*0040*/ 	.byte	0x02, 0x4c
        /*0042*/ 	.byte	0x01
	.zero		1


	//----- nvinfo : EIATTR_MERCURY_ISA_VERSION
	.align		4
        /*0044*/ 	.byte	0x03, 0x5f
        /*0046*/ 	.short	0x0101


	//----- nvinfo : EIATTR_VRC_CTA_INIT_COUNT
	.align		4
        /*0048*/ 	.byte	0x02, 0x4a
	.zero		1
	.zero		1


	//----- nvinfo : EIATTR_EXIT_INSTR_OFFSETS
	.align		4
        /*004c*/ 	.byte	0x04, 0x1c
        /*004e*/ 	.short	(.L_37 - .L_36)


	//   ....[0]....
.L_36:
        /*0050*/ 	.word	0x00000070


	//   ....[1]....
        /*0054*/ 	.word	0x00004050


	//----- nvinfo : EIATTR_CRS_STACK_SIZE
	.align		4
.L_37:
        /*0058*/ 	.byte	0x04, 0x1e
        /*005a*/ 	.short	(.L_39 - .L_38)
.L_38:
        /*005c*/ 	.word	0x00000000


	//----- nvinfo : EIATTR_CBANK_PARAM_SIZE
	.align		4
.L_39:
        /*0060*/ 	.byte	0x03, 0x19
        /*0062*/ 	.short	0x0014


	//----- nvinfo : EIATTR_PARAM_CBANK
	.align		4
        /*0064*/ 	.byte	0x04, 0x0a
        /*0066*/ 	.short	(.L_41 - .L_40)
	.align		4
.L_40:
        /*0068*/ 	.word	index@(.nv.constant0.shared_bandwidth_test)
        /*006c*/ 	.short	0x0380
        /*006e*/ 	.short	0x0014


	//----- nvinfo : EIATTR_SW_WAR
	.align		4
.L_41:
        /*0070*/ 	.byte	0x04, 0x36
        /*0072*/ 	.short	(.L_43 - .L_42)
.L_42:
        /*0074*/ 	.word	0x00000008
.L_43:


//--------------------- .nv.callgraph             --------------------------
	.section	.nv.callgraph,"",@"SHT_CUDA_CALLGRAPH"
	.align	4
	.sectionentsize	8
	.align		4
        /*0000*/ 	.word	0x00000000
	.align		4
        /*0004*/ 	.word	0xffffffff
	.align		4
        /*0008*/ 	.word	0x00000000
	.align		4
        /*000c*/ 	.word	0xfffffffe
	.align		4
        /*0010*/ 	.word	0x00000000
	.align		4
        /*0014*/ 	.word	0xfffffffd
	.align		4
        /*0018*/ 	.word	0x00000000
	.align		4
        /*001c*/ 	.word	0xfffffffc


//--------------------- .text.shared_bandwidth_extra_cost_test --------------------------
	.section	.text.shared_bandwidth_extra_cost_test,"ax",@progbits
	.align	128
        .global         shared_bandwidth_extra_cost_test
        .type           shared_bandwidth_extra_cost_test,@function
        .size           shared_bandwidth_extra_cost_test,(.L_x_4 - shared_bandwidth_extra_cost_test)
        .other          shared_bandwidth_extra_cost_test,@"STO_CUDA_ENTRY STV_DEFAULT"
shared_bandwidth_extra_cost_test:
.text.shared_bandwidth_extra_cost_test:
[----:B------:R-:W-:Y:S01]  /*0000*/  LDC R1, c[0x0][0x37c] ;  /* 0x0000df00ff017b82 */ /* 0x000fe20000000800 */
[----:B------:R-:W0:Y:S07]  /*0010*/  S2R R10, SR_TID.X ;  /* 0x00000000000a7919 */ /* 0x000e2e0000002100 */
[----:B------:R-:W0:Y:S01]  /*0020*/  S2UR UR4, SR_CTAID.X ;  /* 0x00000000000479c3 */ /* 0x000e220000002500 */
[----:B------:R-:W1:Y:S07]  /*0030*/  LDCU UR8, c[0x0][0x390] ;  /* 0x00007200ff0877ac */ /* 0x000e6e0008000800 */
[----:B------:R-:W0:Y:S02]  /*0040*/  LDC R11, c[0x0][0x360] ;  /* 0x0000d800ff0b7b82 */ /* 0x000e240000000800 */
[----:B0-----:R-:W-:-:S05]  /*0050*/  IMAD R0, R11, UR4, R10 ;  /* 0x000000040b007c24 */ /* 0x001fca000f8e020a */
[----:B-1----:R-:W-:-:S13]  /*0060*/  ISETP.GE.AND P0, PT, R0, UR8, PT ;  /* 0x0000000800007c0c */ /* 0x002fda000bf06270 */
[----:B------:R-:W-:Y:S05]  /*0070*/  @P0 EXIT ;  /* 0x000000000000094d */ /* 0x000fea0003800000 */
[----:B------:R-:W0:Y:S01]  /*0080*/  LDC.64 R6, c[0x0][0x380] ;  /* 0x0000e000ff067b82 */ /* 0x000e220000000a00 */
[----:B------:R-:W1:Y:S01]  /*0090*/  LDCU UR4, c[0x0][0x370] ;  /* 0x00006e00ff0477ac */ /* 0x000e620008000800 */
[----:B------:R-:W-:Y:S01]  /*00a0*/  LOP3.LUT R10, R10, 0x1f, RZ, 0xc0, !PT ;  /* 0x0000001f0a0a7812 */ /* 0x000fe200078ec0ff */
[----:B------:R-:W2:Y:S05]  /*00b0*/  LDCU.64 UR6, c[0x0][0x358] ;  /* 0x00006b00ff0677ac */ /* 0x000eaa0008000a00 */
[----:B------:R-:W3:Y:S01]  /*00c0*/  LDC.64 R8, c[0x0][0x388] ;  /* 0x0000e200ff087b82 */ /* 0x000ee20000000a00 */
[----:B-1----:R-:W-:-:S07]  /*00d0*/  IMAD R11, R11, UR4, RZ ;  /* 0x000000040b0b7c24 */ /* 0x002fce000f8e02ff */
.L_x_0:
[----:B01----:R-:W-:-:S06]  /*00e0*/  IMAD.WIDE R2, R0, 0x8, R6 ;  /* 0x0000000800027825 */ /* 0x003fcc00078e0206 */
[----:B--2---:R-:W2:Y:S01]  /*00f0*/  LDG.E.64 R2, desc[UR6][R2.64] ;  /* 0x0000000602027981 */ /* 0x004ea2000c1e1b00 */
[----:B------:R-:W0:Y:S01]  /*0100*/  S2UR UR5, SR_CgaCtaId ;  /* 0x00000000000579c3 */ /* 0x000e220000008800 */
[----:B------:R-:W-:Y:S01]  /*0110*/  UMOV UR4, 0x400 ;  /* 0x0000040000047882 */ /* 0x000fe20000000000 */
[----:B---3--:R-:W-:-:S04]  /*0120*/  IMAD.WIDE R4, R0, 0x8, R8 ;  /* 0x0000000800047825 */ /* 0x008fc800078e0208 */
[----:B------:R-:W-:-:S05]  /*0130*/  IMAD.IADD R0, R11, 0x1, R0 ;  /* 0x000000010b007824 */ /* 0x000fca00078e0200 */
[----:B------:R-:W-:Y:S01]  /*0140*/  ISETP.GE.AND P0, PT, R0, UR8, PT ;  /* 0x0000000800007c0c */ /* 0x000fe2000bf06270 */
[----:B0-----:R-:W-:-:S06]  /*0150*/  ULEA UR4, UR5, UR4, 0x18 ;  /* 0x0000000405047291 */ /* 0x001fcc000f8ec0ff */
[C---:B------:R-:W-:Y:S01]  /*0160*/  LEA R13, R10.reuse, UR4, 0x3 ;  /* 0x000000040a0d7c11 */ /* 0x040fe2000f8e18ff */
[----:B------:R-:W-:Y:S05]  /*0170*/  WARPSYNC.ALL ;  /* 0x0000000000007948 */ /* 0x000fea0003800000 */
[----:B------:R-:W-:-:S04]  /*0180*/  LOP3.LUT R10, R10, 0x1f, RZ, 0xc0, !PT ;  /* 0x0000001f0a0a7812 */ /* 0x000fc800078ec0ff */
[----:B------:R-:W-:Y:S01]  /*0190*/  LOP3.LUT R10, R10, 0x10, RZ, 0x3c, !PT ;  /* 0x000000100a0a7812 */ /* 0x000fe200078e3cff */
[----:B--2---:R1:W-:Y:S01]  /*01a0*/  STS.64 [R13], R2 ;  /* 0x000000020d007388 */ /* 0x0043e20000000a00 */
[----:B------:R-:W-:Y:S08]  /*01b0*/  BAR.SYNC.DEFER_BLOCKING 0x0 ;  /* 0x0000000000007b1d */ /* 0x000ff00000010000 */
        /* <DEDUP_REMOVED lines=998> */
[----:B------:R-:W-:Y:S06]  /*4020*/  BAR.SYNC.DEFER_BLOCKING 0x0 ;  /* 0x0000000000007b1d */ /* 0x000fec0000010000 */
[----:B------:R1:W-:Y:S01]  /*4030*/  STG.E.64 desc[UR6][R4.64], RZ ;  /* 0x000000ff04007986 */ /* 0x0003e2000c101b06 */
[----:B------:R-:W-:Y:S05]  /*4040*/  @!P0 BRA `(.L_x_0) ;  /* 0xffffffc000248947 */ /* 0x000fea000383ffff */
[----:B------:R-:W-:Y:S05]  /*4050*/  EXIT ;  /* 0x000000000000794d */ /* 0x000fea0003800000 */
.L_x_1:
[----:B------:R-:W-:-:S00]  /*4060*/  BRA `(.L_x_1) ;  /* 0xfffffffc00fc7947 */ /* 0x000fc0000383ffff */
[----:B------:R-:W-:-:S00]  /*4070*/  NOP ;  /* 0x0000000000007918 */ /* 0x000fc00000000000 */
        /* <DEDUP_REMOVED lines=8> */
.L_x_4:


//--------------------- .text.shared_bandwidth_test --------------------------
	.section	.text.shared_bandwidth_test,"ax",@progbits
	.align	128
        .global         shared_bandwidth_test
        .type           shared_bandwidth_test,@function
        .size           shared_bandwidth_test,(.L_x_5 - shared_bandwidth_test)
        .other          shared_bandwidth_test,@"STO_CUDA_ENTRY STV_DEFAULT"
shared_bandwidth_test:
.text.shared_bandwidth_test:
        /* <DEDUP_REMOVED lines=14> */
.L_x_2:
        /* <DEDUP_REMOVED lines=1016> */
.L_x_3:
        /* <DEDUP_REMOVED lines=10> */
.L_x_5:


//--------------------- .nv.shared.shared_bandwidth_extra_cost_test --------------------------
	.section	.nv.shared.shared_bandwidth_extra_cost_test,"aw",@nobits
	.sectionflags	@""
	.align	8
.nv.shared.shared_bandwidth_extra_cost_test:
	.zero		1280


//--------------------- .nv.shared.reserved.0     --------------------------
	.section	.nv.shared.reserved.0,"aw",@nobits
	.weak		__nv_reservedSMEM_offset_0_alias
	.size		__nv_reservedSMEM_offset_0_alias, 0, 64
	.other		__nv_reservedSMEM_offset_0_alias,@"STO_CUDA_RESERVED_SHARED STV_DEFAULT"
__nv_reservedSMEM_offset_0_alias:
	.zero		0
	.zero		64


//--------------------- .nv.shared.shared_bandwidth_test --------------------------
	.section	.nv.shared.shared_bandwidth_test,"aw",@nobits
	.sectionflags	@""
	.align	8
.nv.shared.shared_bandwidth_test:
	.zero		1280


//--------------------- .nv.constant0.shared_bandwidth_extra_cost_test --------------------------
	.section	.nv.constant0.shared_bandwidth_extra_cost_test,"a",@progbits
	.sectionflags	@""
	.align	4
.nv.constant0.shared_bandwidth_extra_cost_test:
	.zero		916


//--------------------- .nv.constant0.shared_bandwidth_test --------------------------
	.section	.nv.constant0.shared_bandwidth_test,"a",@progbits
	.sectionflags	@""
	.align	4
.nv.constant0.shared_bandwidth_test:
	.zero		916


//--------------------- SYMBOLS --------------------------

	.type		.nv.reservedSmem.offset0,@object
	.size		.nv.reservedSmem.offset0,0x4
	.type		.nv.reservedSmem.cap,@object
	.size		.nv.reservedSmem.cap,0x4
